//
// Generated by NVIDIA NVVM Compiler
//
// Compiler Build ID: CL-36424714
// Cuda compilation tools, release 13.0, V13.0.88
// Based on NVVM 20.0.0
//

.version 9.0
.target sm_100
.address_size 64

	// .globl	_Z21LowerTriangularMatMulPKfS0_Pfi

.visible .entry _Z21LowerTriangularMatMulPKfS0_Pfi(
	.param .u64 .ptr .align 1 _Z21LowerTriangularMatMulPKfS0_Pfi_param_0,
	.param .u64 .ptr .align 1 _Z21LowerTriangularMatMulPKfS0_Pfi_param_1,
	.param .u64 .ptr .align 1 _Z21LowerTriangularMatMulPKfS0_Pfi_param_2,
	.param .u32 _Z21LowerTriangularMatMulPKfS0_Pfi_param_3
)
{
	.reg .pred 	%p<11>;
	.reg .b32 	%r<51>;
	.reg .b32 	%f<67>;
	.reg .b64 	%rd<41>;

	ld.param.u64 	%rd4, [_Z21LowerTriangularMatMulPKfS0_Pfi_param_0];
	ld.param.u64 	%rd5, [_Z21LowerTriangularMatMulPKfS0_Pfi_param_1];
	ld.param.u64 	%rd6, [_Z21LowerTriangularMatMulPKfS0_Pfi_param_2];
	ld.param.u32 	%r24, [_Z21LowerTriangularMatMulPKfS0_Pfi_param_3];
	cvta.to.global.u64 	%rd1, %rd6;
	cvta.to.global.u64 	%rd2, %rd5;
	cvta.to.global.u64 	%rd3, %rd4;
	mov.u32 	%r25, %ctaid.y;
	mov.u32 	%r26, %ntid.y;
	mov.u32 	%r27, %tid.y;
	mad.lo.s32 	%r1, %r25, %r26, %r27;
	mov.u32 	%r28, %ctaid.x;
	mov.u32 	%r29, %ntid.x;
	mov.u32 	%r30, %tid.x;
	mad.lo.s32 	%r2, %r28, %r29, %r30;
	max.s32 	%r31, %r1, %r2;
	setp.ge.s32 	%p1, %r31, %r24;
	@%p1 bra 	$L__BB0_15;
	setp.lt.s32 	%p2, %r1, %r2;
	@%p2 bra 	$L__BB0_14;
	mul.lo.s32 	%r3, %r24, %r1;
	sub.s32 	%r32, %r1, %r2;
	add.s32 	%r4, %r32, 1;
	and.b32  	%r5, %r4, 7;
	setp.lt.u32 	%p3, %r32, 7;
	mov.f32 	%f66, 0f00000000;
	mov.u32 	%r48, %r2;
	@%p3 bra 	$L__BB0_5;
	mad.lo.s32 	%r46, %r24, %r2, %r2;
	shl.b32 	%r7, %r24, 3;
	add.s32 	%r45, %r2, %r3;
	and.b32  	%r33, %r4, -8;
	neg.s32 	%r44, %r33;
	mov.f32 	%f66, 0f00000000;
	mul.wide.s32 	%rd11, %r24, 4;
	mov.u32 	%r48, %r2;
$L__BB0_4:
	.pragma "nounroll";
	mul.wide.s32 	%rd7, %r45, 4;
	add.s64 	%rd8, %rd3, %rd7;
	ld.global.f32 	%f16, [%rd8];
	mul.wide.s32 	%rd9, %r46, 4;
	add.s64 	%rd10, %rd2, %rd9;
	ld.global.f32 	%f17, [%rd10];
	fma.rn.f32 	%f18, %f16, %f17, %f66;
	ld.global.f32 	%f19, [%rd8+4];
	add.s64 	%rd12, %rd10, %rd11;
	ld.global.f32 	%f20, [%rd12];
	fma.rn.f32 	%f21, %f19, %f20, %f18;
	ld.global.f32 	%f22, [%rd8+8];
	add.s64 	%rd13, %rd12, %rd11;
	ld.global.f32 	%f23, [%rd13];
	fma.rn.f32 	%f24, %f22, %f23, %f21;
	ld.global.f32 	%f25, [%rd8+12];
	add.s64 	%rd14, %rd13, %rd11;
	ld.global.f32 	%f26, [%rd14];
	fma.rn.f32 	%f27, %f25, %f26, %f24;
	ld.global.f32 	%f28, [%rd8+16];
	add.s64 	%rd15, %rd14, %rd11;
	ld.global.f32 	%f29, [%rd15];
	fma.rn.f32 	%f30, %f28, %f29, %f27;
	ld.global.f32 	%f31, [%rd8+20];
	add.s64 	%rd16, %rd15, %rd11;
	ld.global.f32 	%f32, [%rd16];
	fma.rn.f32 	%f33, %f31, %f32, %f30;
	ld.global.f32 	%f34, [%rd8+24];
	add.s64 	%rd17, %rd16, %rd11;
	ld.global.f32 	%f35, [%rd17];
	fma.rn.f32 	%f36, %f34, %f35, %f33;
	ld.global.f32 	%f37, [%rd8+28];
	add.s64 	%rd18, %rd17, %rd11;
	ld.global.f32 	%f38, [%rd18];
	fma.rn.f32 	%f66, %f37, %f38, %f36;
	add.s32 	%r48, %r48, 8;
	add.s32 	%r46, %r46, %r7;
	add.s32 	%r45, %r45, 8;
	add.s32 	%r44, %r44, 8;
	setp.ne.s32 	%p4, %r44, 0;
	@%p4 bra 	$L__BB0_4;
$L__BB0_5:
	setp.eq.s32 	%p5, %r5, 0;
	@%p5 bra 	$L__BB0_13;
	and.b32  	%r19, %r4, 3;
	setp.lt.u32 	%p6, %r5, 4;
	@%p6 bra 	$L__BB0_8;
	add.s32 	%r34, %r48, %r3;
	mul.wide.s32 	%rd19, %r34, 4;
	add.s64 	%rd20, %rd3, %rd19;
	ld.global.f32 	%f40, [%rd20];
	mad.lo.s32 	%r35, %r48, %r24, %r2;
	mul.wide.s32 	%rd21, %r35, 4;
	add.s64 	%rd22, %rd2, %rd21;
	ld.global.f32 	%f41, [%rd22];
	fma.rn.f32 	%f42, %f40, %f41, %f66;
	ld.global.f32 	%f43, [%rd20+4];
	mul.wide.s32 	%rd23, %r24, 4;
	add.s64 	%rd24, %rd22, %rd23;
	ld.global.f32 	%f44, [%rd24];
	fma.rn.f32 	%f45, %f43, %f44, %f42;
	ld.global.f32 	%f46, [%rd20+8];
	add.s64 	%rd25, %rd24, %rd23;
	ld.global.f32 	%f47, [%rd25];
	fma.rn.f32 	%f48, %f46, %f47, %f45;
	ld.global.f32 	%f49, [%rd20+12];
	add.s64 	%rd26, %rd25, %rd23;
	ld.global.f32 	%f50, [%rd26];
	fma.rn.f32 	%f66, %f49, %f50, %f48;
	add.s32 	%r48, %r48, 4;
$L__BB0_8:
	setp.eq.s32 	%p7, %r19, 0;
	@%p7 bra 	$L__BB0_13;
	setp.eq.s32 	%p8, %r19, 1;
	@%p8 bra 	$L__BB0_11;
	add.s32 	%r36, %r48, %r3;
	mul.wide.s32 	%rd27, %r36, 4;
	add.s64 	%rd28, %rd3, %rd27;
	ld.global.f32 	%f52, [%rd28];
	mad.lo.s32 	%r37, %r48, %r24, %r2;
	mul.wide.s32 	%rd29, %r37, 4;
	add.s64 	%rd30, %rd2, %rd29;
	ld.global.f32 	%f53, [%rd30];
	fma.rn.f32 	%f54, %f52, %f53, %f66;
	ld.global.f32 	%f55, [%rd28+4];
	mul.wide.s32 	%rd31, %r24, 4;
	add.s64 	%rd32, %rd30, %rd31;
	ld.global.f32 	%f56, [%rd32];
	fma.rn.f32 	%f66, %f55, %f56, %f54;
	add.s32 	%r48, %r48, 2;
$L__BB0_11:
	and.b32  	%r38, %r4, 1;
	setp.eq.b32 	%p9, %r38, 1;
	not.pred 	%p10, %p9;
	@%p10 bra 	$L__BB0_13;
	add.s32 	%r39, %r48, %r3;
	mul.wide.s32 	%rd33, %r39, 4;
	add.s64 	%rd34, %rd3, %rd33;
	ld.global.f32 	%f57, [%rd34];
	mad.lo.s32 	%r40, %r48, %r24, %r2;
	mul.wide.s32 	%rd35, %r40, 4;
	add.s64 	%rd36, %rd2, %rd35;
	ld.global.f32 	%f58, [%rd36];
	fma.rn.f32 	%f66, %f57, %f58, %f66;
$L__BB0_13:
	add.s32 	%r41, %r3, %r2;
	mul.wide.s32 	%rd37, %r41, 4;
	add.s64 	%rd38, %rd1, %rd37;
	st.global.f32 	[%rd38], %f66;
	bra.uni 	$L__BB0_15;
$L__BB0_14:
	mad.lo.s32 	%r42, %r24, %r1, %r2;
	mul.wide.u32 	%rd39, %r42, 4;
	add.s64 	%rd40, %rd1, %rd39;
	mov.b32 	%r43, 0;
	st.global.u32 	[%rd40], %r43;
$L__BB0_15:
	ret;

}


// ===== COMPILED SASS (sm_100) =====

	.target	sm_100

	.elftype	@"ET_EXEC"


//--------------------- .note.nv.tkinfo           --------------------------
	.section	.note.nv.tkinfo,"",@"SHT_NOTE"
	.sectionflags	@"SHF_NOTE_NV_TKINFO"
	.tkinfo
        /*0018*/ 	.word	0x00000002
        /*0030*/ 	.string	""
        /*0030*/ 	.string	"ptxas"
        /*0030*/ 	.string	"Cuda compilation tools, release 13.0, V13.0.88"
        /*0030*/ 	.string	"Build cuda_13.0.r13.0/compiler.36424714_0"
        /*0030*/ 	.string	"-arch sm_100 -m 64 "



//--------------------- .note.nv.cuinfo           --------------------------
	.section	.note.nv.cuinfo,"",@"SHT_NOTE"
	.sectionflags	@"SHF_NOTE_NV_CUINFO"
        /*0018*/ 	.short	0x0002
        /*001a*/ 	.short	0x0064
        /*001c*/ 	.short	0x0082
	.zero		2


//--------------------- .nv.info                  --------------------------
	.section	.nv.info,"",@"SHT_CUDA_INFO"
	.align	4


	//----- nvinfo : EIATTR_REGCOUNT
	.align		4
        /*0000*/ 	.byte	0x04, 0x2f
        /*0002*/ 	.short	(.L_1 - .L_0)
	.align		4
.L_0:
        /*0004*/ 	.word	index@(_Z21LowerTriangularMatMulPKfS0_Pfi)
        /*0008*/ 	.word	0x00000020


	//----- nvinfo : EIATTR_FRAME_SIZE
	.align		4
.L_1:
        /*000c*/ 	.byte	0x04, 0x11
        /*000e*/ 	.short	(.L_3 - .L_2)
	.align		4
.L_2:
        /*0010*/ 	.word	index@(_Z21LowerTriangularMatMulPKfS0_Pfi)
        /*0014*/ 	.word	0x00000000


	//----- nvinfo : EIATTR_MIN_STACK_SIZE
	.align		4
.L_3:
        /*0018*/ 	.byte	0x04, 0x12
        /*001a*/ 	.short	(.L_5 - .L_4)
	.align		4
.L_4:
        /*001c*/ 	.word	index@(_Z21LowerTriangularMatMulPKfS0_Pfi)
        /*0020*/ 	.word	0x00000000
.L_5:


//--------------------- .nv.compat                --------------------------
	.section	.nv.compat,"",@"SHT_CUDA_COMPAT_INFO"
	.align	4
        /*0000*/ 	.byte	0x02, 0x09, 0x00, 0x00, 0x02, 0x02, 0x01, 0x00, 0x02, 0x05, 0x05, 0x00, 0x03, 0x07, 0x01, 0x01
        /*0010*/ 	.byte	0x02, 0x03, 0x00, 0x00, 0x02, 0x06, 0x01, 0x00, 0x04, 0x0b, 0x08, 0x00, 0x09, 0x00, 0x00, 0x00
        /*0020*/ 	.byte	0x00, 0x00, 0x00, 0x00


//--------------------- .nv.info._Z21LowerTriangularMatMulPKfS0_Pfi --------------------------
	.section	.nv.info._Z21LowerTriangularMatMulPKfS0_Pfi,"",@"SHT_CUDA_INFO"
	.sectionflags	@""
	.align	4


	//----- nvinfo : EIATTR_CUDA_API_VERSION
	.align		4
        /*0000*/ 	.byte	0x04, 0x37
        /*0002*/ 	.short	(.L_7 - .L_6)
.L_6:
        /*0004*/ 	.word	0x00000082


	//----- nvinfo : EIATTR_KPARAM_INFO
	.align		4
.L_7:
        /*0008*/ 	.byte	0x04, 0x17
        /*000a*/ 	.short	(.L_9 - .L_8)
.L_8:
        /*000c*/ 	.word	0x00000000
        /*0010*/ 	.short	0x0003
        /*0012*/ 	.short	0x0018
        /*0014*/ 	.byte	0x00, 0xf0, 0x11, 0x00


	//----- nvinfo : EIATTR_KPARAM_INFO
	.align		4
.L_9:
        /*0018*/ 	.byte	0x04, 0x17
        /*001a*/ 	.short	(.L_11 - .L_10)
.L_10:
        /*001c*/ 	.word	0x00000000
        /*0020*/ 	.short	0x0002
        /*0022*/ 	.short	0x0010
        /*0024*/ 	.byte	0x00, 0xf5, 0x21, 0x00


	//----- nvinfo : EIATTR_KPARAM_INFO
	.align		4
.L_11:
        /*0028*/ 	.byte	0x04, 0x17
        /*002a*/ 	.short	(.L_13 - .L_12)
.L_12:
        /*002c*/ 	.word	0x00000000
        /*0030*/ 	.short	0x0001
        /*0032*/ 	.short	0x0008
        /*0034*/ 	.byte	0x00, 0xf5, 0x21, 0x00


	//----- nvinfo : EIATTR_KPARAM_INFO
	.align		4
.L_13:
        /*0038*/ 	.byte	0x04, 0x17
        /*003a*/ 	.short	(.L_15 - .L_14)
.L_14:
        /*003c*/ 	.word	0x00000000
        /*0040*/ 	.short	0x0000
        /*0042*/ 	.short	0x0000
        /*0044*/ 	.byte	0x00, 0xf5, 0x21, 0x00


	//----- nvinfo : EIATTR_SPARSE_MMA_MASK
	.align		4
.L_15:
        /*0048*/ 	.byte	0x03, 0x50
        /*004a*/ 	.short	0x0000


	//----- nvinfo : EIATTR_MAXREG_COUNT
	.align		4
        /*004c*/ 	.byte	0x03, 0x1b
        /*004e*/ 	.short	0x00ff


	//----- nvinfo : EIATTR_MERCURY_ISA_VERSION
	.align		4
        /*0050*/ 	.byte	0x03, 0x5f
        /*0052*/ 	.short	0x0101


	//----- nvinfo : EIATTR_VRC_CTA_INIT_COUNT
	.align		4
        /*0054*/ 	.byte	0x02, 0x4a
	.zero		1
	.zero		1


	//----- nvinfo : EIATTR_EXIT_INSTR_OFFSETS
	.align		4
        /*0058*/ 	.byte	0x04, 0x1c
        /*005a*/ 	.short	(.L_17 - .L_16)


	//   ....[0]....
.L_16:
        /*005c*/ 	.word	0x000000c0


	//   ....[1]....
        /*0060*/ 	.word	0x00000870


	//   ....[2]....
        /*0064*/ 	.word	0x000008c0


	//----- nvinfo : EIATTR_CRS_STACK_SIZE
	.align		4
.L_17:
        /*0068*/ 	.byte	0x04, 0x1e
        /*006a*/ 	.short	(.L_19 - .L_18)
.L_18:
        /*006c*/ 	.word	0x00000000


	//----- nvinfo : EIATTR_CBANK_PARAM_SIZE
	.align		4
.L_19:
        /*0070*/ 	.byte	0x03, 0x19
        /*0072*/ 	.short	0x001c


	//----- nvinfo : EIATTR_PARAM_CBANK
	.align		4
        /*0074*/ 	.byte	0x04, 0x0a
        /*0076*/ 	.short	(.L_21 - .L_20)
	.align		4
.L_20:
        /*0078*/ 	.word	index@(.nv.constant0._Z21LowerTriangularMatMulPKfS0_Pfi)
        /*007c*/ 	.short	0x0380
        /*007e*/ 	.short	0x001c


	//----- nvinfo : EIATTR_SW_WAR
	.align		4
.L_21:
        /*0080*/ 	.byte	0x04, 0x36
        /*0082*/ 	.short	(.L_23 - .L_22)
.L_22:
        /*0084*/ 	.word	0x00000008
.L_23:


//--------------------- .nv.callgraph             --------------------------
	.section	.nv.callgraph,"",@"SHT_CUDA_CALLGRAPH"
	.align	4
	.sectionentsize	8
	.align		4
        /*0000*/ 	.word	0x00000000
	.align		4
        /*0004*/ 	.word	0xffffffff
	.align		4
        /*0008*/ 	.word	0x00000000
	.align		4
        /*000c*/ 	.word	0xfffffffe
	.align		4
        /*0010*/ 	.word	0x00000000
	.align		4
        /*0014*/ 	.word	0xfffffffd
	.align		4
        /*0018*/ 	.word	0x00000000
	.align		4
        /*001c*/ 	.word	0xfffffffc


//--------------------- .text._Z21LowerTriangularMatMulPKfS0_Pfi --------------------------
	.section	.text._Z21LowerTriangularMatMulPKfS0_Pfi,"ax",@progbits
	.align	128
        .global         _Z21LowerTriangularMatMulPKfS0_Pfi
        .type           _Z21LowerTriangularMatMulPKfS0_Pfi,@function
        .size           _Z21LowerTriangularMatMulPKfS0_Pfi,(.L_x_9 - _Z21LowerTriangularMatMulPKfS0_Pfi)
        .other          _Z21LowerTriangularMatMulPKfS0_Pfi,@"STO_CUDA_ENTRY STV_DEFAULT"
_Z21LowerTriangularMatMulPKfS0_Pfi:
.text._Z21LowerTriangularMatMulPKfS0_Pfi:
[----:B------:R-:W-:Y:S01]  /*0000*/  LDC R1, c[0x0][0x37c] ;  /* 0x0000df00ff017b82 */ /* 0x000fe20000000800 */
[----:B------:R-:W0:Y:S07]  /*0010*/  S2R R3, SR_TID.Y ;  /* 0x0000000000037919 */ /* 0x000e2e0000002200 */
[----:B------:R-:W0:Y:S01]  /*0020*/  LDC R0, c[0x0][0x364] ;  /* 0x0000d900ff007b82 */ /* 0x000e220000000800 */
[----:B------:R-:W1:Y:S07]  /*0030*/  S2R R5, SR_TID.X ;  /* 0x0000000000057919 */ /* 0x000e6e0000002100 */
[----:B------:R-:W0:Y:S08]  /*0040*/  S2UR UR4, SR_CTAID.Y ;  /* 0x00000000000479c3 */ /* 0x000e300000002600 */
[----:B------:R-:W1:Y:S08]  /*0050*/  S2UR UR5, SR_CTAID.X ;  /* 0x00000000000579c3 */ /* 0x000e700000002500 */
[----:B------:R-:W1:Y:S08]  /*0060*/  LDC R14, c[0x0][0x360] ;  /* 0x0000d800ff0e7b82 */ /* 0x000e700000000800 */
[----:B------:R-:W2:Y:S01]  /*0070*/  LDC R15, c[0x0][0x398] ;  /* 0x0000e600ff0f7b82 */ /* 0x000ea20000000800 */
[----:B0-----:R-:W-:-:S02]  /*0080*/  IMAD R0, R0, UR4, R3 ;  /* 0x0000000400007c24 */ /* 0x001fc4000f8e0203 */
[----:B-1----:R-:W-:-:S05]  /*0090*/  IMAD R14, R14, UR5, R5 ;  /* 0x000000050e0e7c24 */ /* 0x002fca000f8e0205 */
[----:B------:R-:W-:-:S04]  /*00a0*/  VIMNMX R2, PT, PT, R0, R14, !PT ;  /* 0x0000000e00027248 */ /* 0x000fc80007fe0100 */
[----:B--2---:R-:W-:-:S13]  /*00b0*/  ISETP.GE.AND P0, PT, R2, R15, PT ;  /* 0x0000000f0200720c */ /* 0x004fda0003f06270 */
[----:B------:R-:W-:Y:S05]  /*00c0*/  @P0 EXIT ;  /* 0x000000000000094d */ /* 0x000fea0003800000 */
[----:B------:R-:W-:Y:S01]  /*00d0*/  ISETP.GE.AND P0, PT, R0, R14, PT ;  /* 0x0000000e0000720c */ /* 0x000fe20003f06270 */
[----:B------:R-:W0:-:S12]  /*00e0*/  LDCU.64 UR4, c[0x0][0x358] ;  /* 0x00006b00ff0477ac */ /* 0x000e180008000a00 */
[----:B------:R-:W-:Y:S05]  /*00f0*/  @!P0 BRA `(.L_x_0) ;  /* 0x0000000400e08947 */ /* 0x000fea0003800000 */
[-C--:B------:R-:W-:Y:S01]  /*0100*/  IADD3 R2, PT, PT, R0, -R14.reuse, RZ ;  /* 0x8000000e00027210 */ /* 0x080fe20007ffe0ff */
[----:B------:R-:W-:Y:S01]  /*0110*/  BSSY.RECONVERGENT B0, `(.L_x_1) ;  /* 0x0000037000007945 */ /* 0x000fe20003800200 */
[----:B------:R-:W-:Y:S01]  /*0120*/  HFMA2 R26, -RZ, RZ, 0, 0 ;  /* 0x00000000ff1a7431 */ /* 0x000fe200000001ff */
[----:B------:R-:W-:Y:S02]  /*0130*/  MOV R18, R14 ;  /* 0x0000000e00127202 */ /* 0x000fe40000000f00 */
[C---:B------:R-:W-:Y:S02]  /*0140*/  ISETP.GE.U32.AND P1, PT, R2.reuse, 0x7, PT ;  /* 0x000000070200780c */ /* 0x040fe40003f26070 */
[----:B------:R-:W-:-:S04]  /*0150*/  IADD3 R16, PT, PT, R2, 0x1, RZ ;  /* 0x0000000102107810 */ /* 0x000fc80007ffe0ff */
[----:B------:R-:W-:-:S04]  /*0160*/  LOP3.LUT R25, R16, 0x7, RZ, 0xc0, !PT ;  /* 0x0000000710197812 */ /* 0x000fc800078ec0ff */
[----:B------:R-:W-:-:S03]  /*0170*/  ISETP.NE.AND P0, PT, R25, RZ, PT ;  /* 0x000000ff1900720c */ /* 0x000fc60003f05270 */
[----:B------:R-:W-:Y:S10]  /*0180*/  @!P1 BRA `(.L_x_2) ;  /* 0x0000000000bc9947 */ /* 0x000ff40003800000 */
[----:B------:R-:W-:Y:S01]  /*0190*/  LOP3.LUT R19, R16, 0xfffffff8, RZ, 0xc0, !PT ;  /* 0xfffffff810137812 */ /* 0x000fe200078ec0ff */
[-CC-:B------:R-:W-:Y:S01]  /*01a0*/  IMAD R20, R14, R15.reuse, R14.reuse ;  /* 0x0000000f0e147224 */ /* 0x180fe200078e020e */
[----:B------:R-:W-:Y:S01]  /*01b0*/  MOV R26, RZ ;  /* 0x000000ff001a7202 */ /* 0x000fe20000000f00 */
[----:B------:R-:W-:Y:S01]  /*01c0*/  IMAD R17, R0, R15, R14 ;  /* 0x0000000f00117224 */ /* 0x000fe200078e020e */
[----:B------:R-:W-:Y:S02]  /*01d0*/  MOV R18, R14 ;  /* 0x0000000e00127202 */ /* 0x000fe40000000f00 */
[----:B------:R-:W-:-:S07]  /*01e0*/  IADD3 R19, PT, PT, -R19, RZ, RZ ;  /* 0x000000ff13137210 */ /* 0x000fce0007ffe1ff */
.L_x_3:
[----:B------:R-:W1:Y:S08]  /*01f0*/  LDC.64 R2, c[0x0][0x380] ;  /* 0x0000e000ff027b82 */ /* 0x000e700000000a00 */
[----:B------:R-:W2:Y:S01]  /*0200*/  LDC.64 R12, c[0x0][0x388] ;  /* 0x0000e200ff0c7b82 */ /* 0x000ea20000000a00 */
[----:B-1----:R-:W-:-:S05]  /*0210*/  IMAD.WIDE R2, R17, 0x4, R2 ;  /* 0x0000000411027825 */ /* 0x002fca00078e0202 */
[----:B0-----:R-:W3:Y:S01]  /*0220*/  LDG.E R29, desc[UR4][R2.64] ;  /* 0x00000004021d7981 */ /* 0x001ee2000c1e1900 */
[----:B--2---:R-:W-:-:S03]  /*0230*/  IMAD.WIDE R12, R20, 0x4, R12 ;  /* 0x00000004140c7825 */ /* 0x004fc600078e020c */
[----:B------:R-:W2:Y:S04]  /*0240*/  LDG.E R22, desc[UR4][R2.64+0x4] ;  /* 0x0000040402167981 */ /* 0x000ea8000c1e1900 */
[----:B------:R0:W3:Y:S04]  /*0250*/  LDG.E R23, desc[UR4][R12.64] ;  /* 0x000000040c177981 */ /* 0x0000e8000c1e1900 */
[----:B------:R-:W4:Y:S04]  /*0260*/  LDG.E R27, desc[UR4][R2.64+0x8] ;  /* 0x00000804021b7981 */ /* 0x000f28000c1e1900 */
[----:B------:R-:W5:Y:S01]  /*0270*/  LDG.E R28, desc[UR4][R2.64+0xc] ;  /* 0x00000c04021c7981 */ /* 0x000f62000c1e1900 */
[----:B0-----:R-:W-:-:S05]  /*0280*/  IMAD.WIDE R12, R15, 0x4, R12 ;  /* 0x000000040f0c7825 */ /* 0x001fca00078e020c */
[----:B------:R0:W2:Y:S01]  /*0290*/  LDG.E R21, desc[UR4][R12.64] ;  /* 0x000000040c157981 */ /* 0x0000a2000c1e1900 */
[----:B------:R-:W-:-:S05]  /*02a0*/  IMAD.WIDE R4, R15, 0x4, R12 ;  /* 0x000000040f047825 */ /* 0x000fca00078e020c */
[----:B------:R1:W4:Y:S01]  /*02b0*/  LDG.E R24, desc[UR4][R4.64] ;  /* 0x0000000404187981 */ /* 0x000322000c1e1900 */
[----:B------:R-:W-:-:S04]  /*02c0*/  IMAD.WIDE R6, R15, 0x4, R4 ;  /* 0x000000040f067825 */ /* 0x000fc800078e0204 */
[C---:B------:R-:W-:Y:S02]  /*02d0*/  IMAD.WIDE R8, R15.reuse, 0x4, R6 ;  /* 0x000000040f087825 */ /* 0x040fe400078e0206 */
[----:B------:R-:W5:Y:S02]  /*02e0*/  LDG.E R7, desc[UR4][R6.64] ;  /* 0x0000000406077981 */ /* 0x000f64000c1e1900 */
[C---:B------:R-:W-:Y:S02]  /*02f0*/  IMAD.WIDE R10, R15.reuse, 0x4, R8 ;  /* 0x000000040f0a7825 */ /* 0x040fe400078e0208 */
[----:B------:R-:W5:Y:S02]  /*0300*/  LDG.E R8, desc[UR4][R8.64] ;  /* 0x0000000408087981 */ /* 0x000f64000c1e1900 */
[C---:B0-----:R-:W-:Y:S02]  /*0310*/  IMAD.WIDE R12, R15.reuse, 0x4, R10 ;  /* 0x000000040f0c7825 */ /* 0x041fe400078e020a */
[----:B------:R-:W5:Y:S04]  /*0320*/  LDG.E R6, desc[UR4][R2.64+0x14] ;  /* 0x0000140402067981 */ /* 0x000f68000c1e1900 */
[----:B------:R-:W5:Y:S01]  /*0330*/  LDG.E R11, desc[UR4][R10.64] ;  /* 0x000000040a0b7981 */ /* 0x000f62000c1e1900 */
[----:B-1----:R-:W-:-:S03]  /*0340*/  IMAD.WIDE R4, R15, 0x4, R12 ;  /* 0x000000040f047825 */ /* 0x002fc600078e020c */
[----:B------:R-:W5:Y:S04]  /*0350*/  LDG.E R9, desc[UR4][R2.64+0x18] ;  /* 0x0000180402097981 */ /* 0x000f68000c1e1900 */
[----:B------:R-:W5:Y:S04]  /*0360*/  LDG.E R5, desc[UR4][R4.64] ;  /* 0x0000000404057981 */ /* 0x000f68000c1e1900 */
[----:B------:R-:W5:Y:S01]  /*0370*/  LDG.E R10, desc[UR4][R2.64+0x1c] ;  /* 0x00001c04020a7981 */ /* 0x000f62000c1e1900 */
[----:B---3--:R-:W-:-:S03]  /*0380*/  FFMA R23, R29, R23, R26 ;  /* 0x000000171d177223 */ /* 0x008fc6000000001a */
[----:B------:R-:W3:Y:S04]  /*0390*/  LDG.E R29, desc[UR4][R2.64+0x10] ;  /* 0x00001004021d7981 */ /* 0x000ee8000c1e1900 */
[----:B------:R-:W3:Y:S01]  /*03a0*/  LDG.E R26, desc[UR4][R12.64] ;  /* 0x000000040c1a7981 */ /* 0x000ee2000c1e1900 */
[----:B------:R-:W-:Y:S01]  /*03b0*/  IADD3 R19, PT, PT, R19, 0x8, RZ ;  /* 0x0000000813137810 */ /* 0x000fe20007ffe0ff */
[----:B--2---:R-:W-:-:S03]  /*03c0*/  FFMA R22, R22, R21, R23 ;  /* 0x0000001516167223 */ /* 0x004fc60000000017 */
[----:B------:R-:W-:Y:S01]  /*03d0*/  ISETP.NE.AND P1, PT, R19, RZ, PT ;  /* 0x000000ff1300720c */ /* 0x000fe20003f25270 */
[----:B----4-:R-:W-:-:S04]  /*03e0*/  FFMA R27, R27, R24, R22 ;  /* 0x000000181b1b7223 */ /* 0x010fc80000000016 */
[----:B-----5:R-:W-:Y:S01]  /*03f0*/  FFMA R28, R28, R7, R27 ;  /* 0x000000071c1c7223 */ /* 0x020fe2000000001b */
[----:B------:R-:W-:Y:S02]  /*0400*/  IADD3 R18, PT, PT, R18, 0x8, RZ ;  /* 0x0000000812127810 */ /* 0x000fe40007ffe0ff */
[----:B------:R-:W-:Y:S02]  /*0410*/  IADD3 R17, PT, PT, R17, 0x8, RZ ;  /* 0x0000000811117810 */ /* 0x000fe40007ffe0ff */
[----:B------:R-:W-:Y:S01]  /*0420*/  LEA R20, R15, R20, 0x3 ;  /* 0x000000140f147211 */ /* 0x000fe200078e18ff */
[----:B---3--:R-:W-:-:S04]  /*0430*/  FFMA R29, R29, R8, R28 ;  /* 0x000000081d1d7223 */ /* 0x008fc8000000001c */
[----:B------:R-:W-:-:S04]  /*0440*/  FFMA R6, R6, R11, R29 ;  /* 0x0000000b06067223 */ /* 0x000fc8000000001d */
[----:B------:R-:W-:-:S04]  /*0450*/  FFMA R9, R9, R26, R6 ;  /* 0x0000001a09097223 */ /* 0x000fc80000000006 */
[----:B------:R-:W-:Y:S01]  /*0460*/  FFMA R26, R10, R5, R9 ;  /* 0x000000050a1a7223 */ /* 0x000fe20000000009 */
[----:B------:R-:W-:Y:S06]  /*0470*/  @P1 BRA `(.L_x_3) ;  /* 0xfffffffc005c1947 */ /* 0x000fec000383ffff */
.L_x_2:
[----:B0-----:R-:W-:Y:S05]  /*0480*/  BSYNC.RECONVERGENT B0 ;  /* 0x0000000000007941 */ /* 0x001fea0003800200 */
.L_x_1:
[----:B------:R-:W-:Y:S04]  /*0490*/  BSSY.RECONVERGENT B0, `(.L_x_4) ;  /* 0x0000039000007945 */ /* 0x000fe80003800200 */
[----:B------:R-:W-:Y:S05]  /*04a0*/  @!P0 BRA `(.L_x_5) ;  /* 0x0000000000dc8947 */ /* 0x000fea0003800000 */
[----:B------:R-:W-:Y:S01]  /*04b0*/  ISETP.GE.U32.AND P0, PT, R25, 0x4, PT ;  /* 0x000000041900780c */ /* 0x000fe20003f06070 */
[----:B------:R-:W-:Y:S01]  /*04c0*/  BSSY.RECONVERGENT B1, `(.L_x_6) ;  /* 0x000001a000017945 */ /* 0x000fe20003800200 */
[----:B------:R-:W-:-:S04]  /*04d0*/  LOP3.LUT R12, R16, 0x3, RZ, 0xc0, !PT ;  /* 0x00000003100c7812 */ /* 0x000fc800078ec0ff */
[----:B------:R-:W-:-:S07]  /*04e0*/  ISETP.NE.AND P1, PT, R12, RZ, PT ;  /* 0x000000ff0c00720c */ /* 0x000fce0003f25270 */
[----:B------:R-:W-:Y:S06]  /*04f0*/  @!P0 BRA `(.L_x_7) ;  /* 0x0000000000588947 */ /* 0x000fec0003800000 */
[----:B------:R-:W0:Y:S01]  /*0500*/  LDC.64 R8, c[0x0][0x388] ;  /* 0x0000e200ff087b82 */ /* 0x000e220000000a00 */
[----:B------:R-:W-:-:S07]  /*0510*/  IMAD R5, R18, R15, R14 ;  /* 0x0000000f12057224 */ /* 0x000fce00078e020e */
[----:B------:R-:W1:Y:S01]  /*0520*/  LDC.64 R2, c[0x0][0x380] ;  /* 0x0000e000ff027b82 */ /* 0x000e620000000a00 */
[----:B0-----:R-:W-:-:S04]  /*0530*/  IMAD.WIDE R8, R5, 0x4, R8 ;  /* 0x0000000405087825 */ /* 0x001fc800078e0208 */
[----:B------:R-:W-:Y:S02]  /*0540*/  IMAD R5, R0, R15, R18 ;  /* 0x0000000f00057224 */ /* 0x000fe400078e0212 */
[----:B------:R-:W-:Y:S02]  /*0550*/  IMAD.WIDE R10, R15, 0x4, R8 ;  /* 0x000000040f0a7825 */ /* 0x000fe400078e0208 */
[----:B------:R-:W2:Y:S02]  /*0560*/  LDG.E R8, desc[UR4][R8.64] ;  /* 0x0000000408087981 */ /* 0x000ea4000c1e1900 */
[----:B-1----:R-:W-:-:S04]  /*0570*/  IMAD.WIDE R2, R5, 0x4, R2 ;  /* 0x0000000405027825 */ /* 0x002fc800078e0202 */
[C---:B------:R-:W-:Y:S01]  /*0580*/  IMAD.WIDE R4, R15.reuse, 0x4, R10 ;  /* 0x000000040f047825 */ /* 0x040fe200078e020a */
[----:B------:R-:W2:Y:S04]  /*0590*/  LDG.E R13, desc[UR4][R2.64] ;  /* 0x00000004020d7981 */ /* 0x000ea8000c1e1900 */
[----:B------:R-:W3:Y:S01]  /*05a0*/  LDG.E R10, desc[UR4][R10.64] ;  /* 0x000000040a0a7981 */ /* 0x000ee2000c1e1900 */
[----:B------:R-:W-:-:S03]  /*05b0*/  IMAD.WIDE R6, R15, 0x4, R4 ;  /* 0x000000040f067825 */ /* 0x000fc600078e0204 */
[----:B------:R-:W3:Y:S04]  /*05c0*/  LDG.E R20, desc[UR4][R2.64+0x4] ;  /* 0x0000040402147981 */ /* 0x000ee8000c1e1900 */
[----:B------:R-:W4:Y:S04]  /*05d0*/  LDG.E R17, desc[UR4][R4.64] ;  /* 0x0000000404117981 */ /* 0x000f28000c1e1900 */
[----:B------:R-:W4:Y:S04]  /*05e0*/  LDG.E R22, desc[UR4][R2.64+0x8] ;  /* 0x0000080402167981 */ /* 0x000f28000c1e1900 */
[----:B------:R-:W5:Y:S04]  /*05f0*/  LDG.E R24, desc[UR4][R2.64+0xc] ;  /* 0x00000c0402187981 */ /* 0x000f68000c1e1900 */
[----:B------:R-:W5:Y:S01]  /*0600*/  LDG.E R6, desc[UR4][R6.64] ;  /* 0x0000000406067981 */ /* 0x000f62000c1e1900 */
[----:B------:R-:W-:Y:S01]  /*0610*/  IADD3 R18, PT, PT, R18, 0x4, RZ ;  /* 0x0000000412127810 */ /* 0x000fe20007ffe0ff */
[----:B--2---:R-:W-:-:S04]  /*0620*/  FFMA R13, R13, R8, R26 ;  /* 0x000000080d0d7223 */ /* 0x004fc8000000001a */
[----:B---3--:R-:W-:-:S04]  /*0630*/  FFMA R13, R20, R10, R13 ;  /* 0x0000000a140d7223 */ /* 0x008fc8000000000d */
[----:B----4-:R-:W-:-:S04]  /*0640*/  FFMA R13, R22, R17, R13 ;  /* 0x00000011160d7223 */ /* 0x010fc8000000000d */
[----:B-----5:R-:W-:-:S07]  /*0650*/  FFMA R26, R24, R6, R13 ;  /* 0x00000006181a7223 */ /* 0x020fce000000000d */
.L_x_7:
[----:B------:R-:W-:Y:S05]  /*0660*/  BSYNC.RECONVERGENT B1 ;  /* 0x0000000000017941 */ /* 0x000fea0003800200 */
.L_x_6:
[----:B------:R-:W-:Y:S05]  /*0670*/  @!P1 BRA `(.L_x_5) ;  /* 0x0000000000689947 */ /* 0x000fea0003800000 */
[----:B------:R-:W0:Y:S01]  /*0680*/  LDC.64 R8, c[0x0][0x388] ;  /* 0x0000e200ff087b82 */ /* 0x000e220000000a00 */
[----:B------:R-:W-:Y:S02]  /*0690*/  ISETP.NE.AND P0, PT, R12, 0x1, PT ;  /* 0x000000010c00780c */ /* 0x000fe40003f05270 */
[----:B------:R-:W-:-:S04]  /*06a0*/  LOP3.LUT R16, R16, 0x1, RZ, 0xc0, !PT ;  /* 0x0000000110107812 */ /* 0x000fc800078ec0ff */
[----:B------:R-:W-:Y:S01]  /*06b0*/  ISETP.NE.U32.AND P1, PT, R16, 0x1, PT ;  /* 0x000000011000780c */ /* 0x000fe20003f25070 */
[----:B------:R-:W1:Y:S06]  /*06c0*/  LDC.64 R6, c[0x0][0x380] ;  /* 0x0000e000ff067b82 */ /* 0x000e6c0000000a00 */
[-C--:B------:R-:W-:Y:S02]  /*06d0*/  @P0 IMAD R11, R18, R15.reuse, R14 ;  /* 0x0000000f120b0224 */ /* 0x080fe400078e020e */
[----:B------:R-:W2:Y:S01]  /*06e0*/  LDC.64 R4, c[0x0][0x380] ;  /* 0x0000e000ff047b82 */ /* 0x000ea20000000a00 */
[----:B------:R-:W-:Y:S01]  /*06f0*/  @P0 IMAD R13, R0, R15, R18 ;  /* 0x0000000f000d0224 */ /* 0x000fe200078e0212 */
[----:B------:R-:W-:-:S05]  /*0700*/  @P0 IADD3 R18, PT, PT, R18, 0x2, RZ ;  /* 0x0000000212120810 */ /* 0x000fca0007ffe0ff */
[----:B------:R-:W-:Y:S01]  /*0710*/  @!P1 IMAD R17, R18, R15, R14 ;  /* 0x0000000f12119224 */ /* 0x000fe200078e020e */
[----:B------:R-:W3:Y:S01]  /*0720*/  LDC.64 R2, c[0x0][0x388] ;  /* 0x0000e200ff027b82 */ /* 0x000ee20000000a00 */
[----:B0-----:R-:W-:-:S05]  /*0730*/  @P0 IMAD.WIDE R10, R11, 0x4, R8 ;  /* 0x000000040b0a0825 */ /* 0x001fca00078e0208 */
[----:B------:R-:W4:Y:S01]  /*0740*/  @P0 LDG.E R12, desc[UR4][R10.64] ;  /* 0x000000040a0c0981 */ /* 0x000f22000c1e1900 */
[----:B-1----:R-:W-:-:S04]  /*0750*/  @P0 IMAD.WIDE R8, R13, 0x4, R6 ;  /* 0x000000040d080825 */ /* 0x002fc800078e0206 */
[----:B------:R-:W-:Y:S01]  /*0760*/  @!P1 IMAD R13, R0, R15, R18 ;  /* 0x0000000f000d9224 */ /* 0x000fe200078e0212 */
[----:B------:R-:W4:Y:S01]  /*0770*/  @P0 LDG.E R19, desc[UR4][R8.64] ;  /* 0x0000000408130981 */ /* 0x000f22000c1e1900 */
[----:B------:R-:W-:-:S03]  /*0780*/  @P0 IMAD.WIDE R6, R15, 0x4, R10 ;  /* 0x000000040f060825 */ /* 0x000fc600078e020a */
[----:B------:R-:W5:Y:S01]  /*0790*/  @P0 LDG.E R21, desc[UR4][R8.64+0x4] ;  /* 0x0000040408150981 */ /* 0x000f62000c1e1900 */
[----:B--2---:R-:W-:-:S03]  /*07a0*/  @!P1 IMAD.WIDE R4, R13, 0x4, R4 ;  /* 0x000000040d049825 */ /* 0x004fc600078e0204 */
[----:B------:R-:W5:Y:S01]  /*07b0*/  @P0 LDG.E R6, desc[UR4][R6.64] ;  /* 0x0000000406060981 */ /* 0x000f62000c1e1900 */
[----:B---3--:R-:W-:-:S03]  /*07c0*/  @!P1 IMAD.WIDE R2, R17, 0x4, R2 ;  /* 0x0000000411029825 */ /* 0x008fc600078e0202 */
[----:B------:R-:W2:Y:S04]  /*07d0*/  @!P1 LDG.E R5, desc[UR4][R4.64] ;  /* 0x0000000404059981 */ /* 0x000ea8000c1e1900 */
[----:B------:R-:W2:Y:S01]  /*07e0*/  @!P1 LDG.E R2, desc[UR4][R2.64] ;  /* 0x0000000402029981 */ /* 0x000ea2000c1e1900 */
[----:B----4-:R-:W-:-:S04]  /*07f0*/  @P0 FFMA R12, R19, R12, R26 ;  /* 0x0000000c130c0223 */ /* 0x010fc8000000001a */
[----:B-----5:R-:W-:-:S04]  /*0800*/  @P0 FFMA R26, R21, R6, R12 ;  /* 0x00000006151a0223 */ /* 0x020fc8000000000c */
[----:B--2---:R-:W-:-:S07]  /*0810*/  @!P1 FFMA R26, R5, R2, R26 ;  /* 0x00000002051a9223 */ /* 0x004fce000000001a */
.L_x_5:
[----:B------:R-:W-:Y:S05]  /*0820*/  BSYNC.RECONVERGENT B0 ;  /* 0x0000000000007941 */ /* 0x000fea0003800200 */
.L_x_4:
[----:B------:R-:W0:Y:S01]  /*0830*/  LDC.64 R2, c[0x0][0x390] ;  /* 0x0000e400ff027b82 */ /* 0x000e220000000a00 */
[----:B------:R-:W-:-:S04]  /*0840*/  IMAD R15, R0, R15, R14 ;  /* 0x0000000f000f7224 */ /* 0x000fc800078e020e */
[----:B0-----:R-:W-:-:S05]  /*0850*/  IMAD.WIDE R2, R15, 0x4, R2 ;  /* 0x000000040f027825 */ /* 0x001fca00078e0202 */
[----:B------:R-:W-:Y:S01]  /*0860*/  STG.E desc[UR4][R2.64], R26 ;  /* 0x0000001a02007986 */ /* 0x000fe2000c101904 */
[----:B------:R-:W-:Y:S05]  /*0870*/  EXIT ;  /* 0x000000000000794d */ /* 0x000fea0003800000 */
.L_x_0:
[----:B------:R-:W1:Y:S01]  /*0880*/  LDC.64 R2, c[0x0][0x390] ;  /* 0x0000e400ff027b82 */ /* 0x000e620000000a00 */
[----:B------:R-:W-:-:S04]  /*0890*/  IMAD R15, R0, R15, R14 ;  /* 0x0000000f000f7224 */ /* 0x000fc800078e020e */
[----:B-1----:R-:W-:-:S05]  /*08a0*/  IMAD.WIDE.U32 R2, R15, 0x4, R2 ;  /* 0x000000040f027825 */ /* 0x002fca00078e0002 */
[----:B0-----:R-:W-:Y:S01]  /*08b0*/  STG.E desc[UR4][R2.64], RZ ;  /* 0x000000ff02007986 */ /* 0x001fe2000c101904 */
[----:B------:R-:W-:Y:S05]  /*08c0*/  EXIT ;  /* 0x000000000000794d */ /* 0x000fea0003800000 */
.L_x_8:
[----:B------:R-:W-:-:S00]  /*08d0*/  BRA `(.L_x_8) ;  /* 0xfffffffc00fc7947 */ /* 0x000fc0000383ffff */
[----:B------:R-:W-:-:S00]  /*08e0*/  NOP ;  /* 0x0000000000007918 */ /* 0x000fc00000000000 */
        /* <DEDUP_REMOVED lines=9> */
.L_x_9:


//--------------------- .nv.shared.reserved.0     --------------------------
	.section	.nv.shared.reserved.0,"aw",@nobits
	.weak		__nv_reservedSMEM_offset_0_alias
	.size		__nv_reservedSMEM_offset_0_alias, 0, 64
	.other		__nv_reservedSMEM_offset_0_alias,@"STO_CUDA_RESERVED_SHARED STV_DEFAULT"
__nv_reservedSMEM_offset_0_alias:
	.zero		0
	.zero		64


//--------------------- .nv.constant0._Z21LowerTriangularMatMulPKfS0_Pfi --------------------------
	.section	.nv.constant0._Z21LowerTriangularMatMulPKfS0_Pfi,"a",@progbits
	.sectionflags	@""
	.align	4
.nv.constant0._Z21LowerTriangularMatMulPKfS0_Pfi:
	.zero		924


//--------------------- SYMBOLS --------------------------

	.type		.nv.reservedSmem.offset0,@object
	.size		.nv.reservedSmem.offset0,0x4
